	.headerflags	@"EF_CUDA_TEXMODE_UNIFIED EF_CUDA_64BIT_ADDRESS EF_CUDA_ACCELERATORS EF_CUDA_SM90 EF_CUDA_VIRTUAL_SM(EF_CUDA_SM90)"
	.elftype	@"ET_EXEC"


//--------------------- .nv.info                  --------------------------
	.section	.nv.info,"",@"SHT_CUDA_INFO"
	.align	4


	//----- nvinfo : EIATTR_REGCOUNT
	.align		4
        /*0000*/ 	.byte	0x04, 0x2f
        /*0002*/ 	.short	(.L_1 - .L_0)
	.align		4
.L_0:
        /*0004*/ 	.word	index@(triton_poi_fused__to_copy_19)
        /*0008*/ 	.word	0x0000000a


	//----- nvinfo : EIATTR_MIN_STACK_SIZE
	.align		4
.L_1:
        /*000c*/ 	.byte	0x04, 0x12
        /*000e*/ 	.short	(.L_3 - .L_2)
	.align		4
.L_2:
        /*0010*/ 	.word	index@(triton_poi_fused__to_copy_19)
        /*0014*/ 	.word	0x00000000


	//----- nvinfo : EIATTR_FRAME_SIZE
	.align		4
.L_3:
        /*0018*/ 	.byte	0x04, 0x11
        /*001a*/ 	.short	(.L_5 - .L_4)
	.align		4
.L_4:
        /*001c*/ 	.word	index@(triton_poi_fused__to_copy_19)
        /*0020*/ 	.word	0x00000000


	//----- nvinfo : EIATTR_MIN_STACK_SIZE
	.align		4
.L_5:
        /*0024*/ 	.byte	0x04, 0x12
        /*0026*/ 	.short	(.L_7 - .L_6)
	.align		4
.L_6:
        /*0028*/ 	.word	index@(triton_poi_fused__to_copy_19)
        /*002c*/ 	.word	0x00000000
.L_7:


//--------------------- .nv.info.triton_poi_fused__to_copy_19 --------------------------
	.section	.nv.info.triton_poi_fused__to_copy_19,"",@"SHT_CUDA_INFO"
	.sectionflags	@""
	.align	4


	//----- nvinfo : EIATTR_CUDA_API_VERSION
	.align		4
        /*0000*/ 	.byte	0x04, 0x37
        /*0002*/ 	.short	(.L_9 - .L_8)
.L_8:
        /*0004*/ 	.word	0x0000007c


	//----- nvinfo : EIATTR_KPARAM_INFO
	.align		4
.L_9:
        /*0008*/ 	.byte	0x04, 0x17
        /*000a*/ 	.short	(.L_11 - .L_10)
.L_10:
        /*000c*/ 	.word	0x00000000
        /*0010*/ 	.short	0x0001
        /*0012*/ 	.short	0x0008
        /*0014*/ 	.byte	0x00, 0xf0, 0x11, 0x00


	//----- nvinfo : EIATTR_KPARAM_INFO
	.align		4
.L_11:
        /*0018*/ 	.byte	0x04, 0x17
        /*001a*/ 	.short	(.L_13 - .L_12)
.L_12:
        /*001c*/ 	.word	0x00000000
        /*0020*/ 	.short	0x0000
        /*0022*/ 	.short	0x0000
        /*0024*/ 	.byte	0x00, 0xf4, 0x21, 0x00


	//----- nvinfo : EIATTR_SPARSE_MMA_MASK
	.align		4
.L_13:
        /*0028*/ 	.byte	0x03, 0x50
        /*002a*/ 	.short	0x0000


	//----- nvinfo : EIATTR_MAXREG_COUNT
	.align		4
        /*002c*/ 	.byte	0x03, 0x1b
        /*002e*/ 	.short	0x00ff


	//----- nvinfo : EIATTR_EXIT_INSTR_OFFSETS
	.align		4
        /*0030*/ 	.byte	0x04, 0x1c
        /*0032*/ 	.short	(.L_15 - .L_14)


	//   ....[0]....
.L_14:
        /*0034*/ 	.word	0x00000140


	//   ....[1]....
        /*0038*/ 	.word	0x00000170


	//----- nvinfo : EIATTR_REQNTID
	.align		4
.L_15:
        /*003c*/ 	.byte	0x04, 0x10
        /*003e*/ 	.short	(.L_17 - .L_16)
.L_16:
        /*0040*/ 	.word	0x00000020
        /*0044*/ 	.word	0x00000001
        /*0048*/ 	.word	0x00000001


	//----- nvinfo : EIATTR_CBANK_PARAM_SIZE
	.align		4
.L_17:
        /*004c*/ 	.byte	0x03, 0x19
        /*004e*/ 	.short	0x000c


	//----- nvinfo : EIATTR_PARAM_CBANK
	.align		4
        /*0050*/ 	.byte	0x04, 0x0a
        /*0052*/ 	.short	(.L_19 - .L_18)
	.align		4
.L_18:
        /*0054*/ 	.word	index@(.nv.constant0.triton_poi_fused__to_copy_19)
        /*0058*/ 	.short	0x0210
        /*005a*/ 	.short	0x000c


	//----- nvinfo : EIATTR_SW_WAR
	.align		4
.L_19:
        /*005c*/ 	.byte	0x04, 0x36
        /*005e*/ 	.short	(.L_21 - .L_20)
.L_20:
        /*0060*/ 	.word	0x00000008
.L_21:


//--------------------- .nv.callgraph             --------------------------
	.section	.nv.callgraph,"",@"SHT_CUDA_CALLGRAPH"
	.align	4
	.sectionentsize	8
	.align		4
        /*0000*/ 	.word	0x00000000
	.align		4
        /*0004*/ 	.word	0xffffffff
	.align		4
        /*0008*/ 	.word	0x00000000
	.align		4
        /*000c*/ 	.word	0xfffffffe
	.align		4
        /*0010*/ 	.word	0x00000000
	.align		4
        /*0014*/ 	.word	0xfffffffd
	.align		4
        /*0018*/ 	.word	0x00000000
	.align		4
        /*001c*/ 	.word	0xfffffffc


//--------------------- .text.triton_poi_fused__to_copy_19 --------------------------
	.section	.text.triton_poi_fused__to_copy_19,"ax",@progbits
	.align	128
        .global         triton_poi_fused__to_copy_19
        .type           triton_poi_fused__to_copy_19,@function
        .size           triton_poi_fused__to_copy_19,(.L_x_1 - triton_poi_fused__to_copy_19)
        .other          triton_poi_fused__to_copy_19,@"STO_CUDA_ENTRY STV_DEFAULT"
triton_poi_fused__to_copy_19:
.text.triton_poi_fused__to_copy_19:
[----:B------:R-:W0:Y:S02]  /*0000*/  LDC R1, c[0x0][0x28] ;  /* 0x00000a00ff017b82 */ /* 0x000e240000000800 */
[----:B------:R-:W1:Y:S01]  /*0010*/  S2R R0, SR_TID.X ;  /* 0x0000000000007919 */ /* 0x000e620000002100 */
[----:B------:R-:W2:Y:S01]  /*0020*/  S2R R5, SR_CTAID.X ;  /* 0x0000000000057919 */ /* 0x000ea20000002500 */
[----:B-1----:R-:W-:-:S05]  /*0030*/  IMAD.SHL.U32 R0, R0, 0x2, RZ ;  /* 0x0000000200007824 */ /* 0x002fca00078e00ff */
[----:B------:R-:W-:-:S05]  /*0040*/  LOP3.LUT R0, R0, 0x3e, RZ, 0xc0, !PT ;  /* 0x0000003e00007812 */ /* 0x000fca00078ec0ff */
[----:B--2---:R-:W-:-:S04]  /*0050*/  IMAD R5, R5, 0x40, R0 ;  /* 0x0000004005057824 */ /* 0x004fc800078e0200 */
[C---:B------:R-:W-:Y:S01]  /*0060*/  VIADD R0, R5.reuse, 0x1 ;  /* 0x0000000105007836 */ /* 0x040fe20000000000 */
[----:B------:R-:W-:Y:S02]  /*0070*/  I2FP.F32.S32 R2, R5 ;  /* 0x0000000500027245 */ /* 0x000fe40000201400 */
[----:B------:R-:W-:Y:S02]  /*0080*/  ISETP.GE.AND P0, PT, R5, 0x40, PT ;  /* 0x000000400500780c */ /* 0x000fe40003f06270 */
[----:B------:R-:W-:Y:S01]  /*0090*/  I2FP.F32.S32 R0, R0 ;  /* 0x0000000000007245 */ /* 0x000fe20000201400 */
[----:B------:R-:W-:Y:S02]  /*00a0*/  FMUL R4, R2, 0.4920634925365447998 ;  /* 0x3efbefbf02047820 */ /* 0x000fe40000400000 */
[----:B------:R-:W1:Y:S02]  /*00b0*/  LDC.64 R2, c[0x0][0x210] ;  /* 0x00008400ff027b82 */ /* 0x000e640000000a00 */
[----:B------:R-:W-:Y:S01]  /*00c0*/  FMUL R0, R0, 0.4920634925365447998 ;  /* 0x3efbefbf00007820 */ /* 0x000fe20000400000 */
[----:B------:R-:W-:-:S04]  /*00d0*/  FMNMX R4, RZ, R4, !PT ;  /* 0x00000004ff047209 */ /* 0x000fc80007800000 */
[----:B------:R-:W-:Y:S02]  /*00e0*/  FMNMX R0, RZ, R0, !PT ;  /* 0x00000000ff007209 */ /* 0x000fe40007800000 */
[----:B------:R-:W2:Y:S08]  /*00f0*/  F2I.TRUNC.NTZ R4, R4 ;  /* 0x0000000400047305 */ /* 0x000eb0000020f100 */
[----:B------:R-:W3:Y:S01]  /*0100*/  F2I.TRUNC.NTZ R6, R0 ;  /* 0x0000000000067305 */ /* 0x000ee2000020f100 */
[----:B-1----:R-:W-:Y:S01]  /*0110*/  IMAD.WIDE R2, R5, 0x8, R2 ;  /* 0x0000000805027825 */ /* 0x002fe200078e0202 */
[----:B--2---:R-:W-:-:S02]  /*0120*/  SHF.R.S32.HI R5, RZ, 0x1f, R4 ;  /* 0x0000001fff057819 */ /* 0x004fc40000011404 */
[----:B---3--:R-:W-:Y:S01]  /*0130*/  SHF.R.S32.HI R7, RZ, 0x1f, R6 ;  /* 0x0000001fff077819 */ /* 0x008fe20000011406 */
[----:B------:R-:W-:Y:S06]  /*0140*/  @P0 EXIT ;  /* 0x000000000000094d */ /* 0x000fec0003800000 */
[----:B------:R-:W-:Y:S02]  /*0150*/  ULDC.64 UR4, c[0x0][0x208] ;  /* 0x0000820000047ab9 */ /* 0x000fe40000000a00 */
[----:B------:R-:W-:Y:S01]  /*0160*/  STG.E.128 desc[UR4][R2.64], R4 ;  /* 0x0000000402007986 */ /* 0x000fe2000c101d04 */
[----:B------:R-:W-:Y:S05]  /*0170*/  EXIT ;  /* 0x000000000000794d */ /* 0x000fea0003800000 */
.L_x_0:
[----:B------:R-:W-:-:S00]  /*0180*/  BRA `(.L_x_0) ;  /* 0xfffffffc00fc7947 */ /* 0x000fc0000383ffff */
[----:B------:R-:W-:-:S00]  /*0190*/  NOP ;  /* 0x0000000000007918 */ /* 0x000fc00000000000 */
        /* <DEDUP_REMOVED lines=14> */
.L_x_1:


//--------------------- .nv.constant0.triton_poi_fused__to_copy_19 --------------------------
	.section	.nv.constant0.triton_poi_fused__to_copy_19,"a",@progbits
	.sectionflags	@""
	.align	4
.nv.constant0.triton_poi_fused__to_copy_19:
	.zero		540
